	.headerflags	@"EF_CUDA_TEXMODE_UNIFIED EF_CUDA_64BIT_ADDRESS EF_CUDA_ACCELERATORS EF_CUDA_SM90 EF_CUDA_VIRTUAL_SM(EF_CUDA_SM90)"
	.elftype	@"ET_EXEC"


//--------------------- .nv.info                  --------------------------
	.section	.nv.info,"",@"SHT_CUDA_INFO"
	.align	4


	//----- nvinfo : EIATTR_REGCOUNT
	.align		4
        /*0000*/ 	.byte	0x04, 0x2f
        /*0002*/ 	.short	(.L_1 - .L_0)
	.align		4
.L_0:
        /*0004*/ 	.word	index@(triton_poi_fused_5)
        /*0008*/ 	.word	0x00000016


	//----- nvinfo : EIATTR_MIN_STACK_SIZE
	.align		4
.L_1:
        /*000c*/ 	.byte	0x04, 0x12
        /*000e*/ 	.short	(.L_3 - .L_2)
	.align		4
.L_2:
        /*0010*/ 	.word	index@(triton_poi_fused_5)
        /*0014*/ 	.word	0x00000000


	//----- nvinfo : EIATTR_FRAME_SIZE
	.align		4
.L_3:
        /*0018*/ 	.byte	0x04, 0x11
        /*001a*/ 	.short	(.L_5 - .L_4)
	.align		4
.L_4:
        /*001c*/ 	.word	index@(triton_poi_fused_5)
        /*0020*/ 	.word	0x00000000


	//----- nvinfo : EIATTR_MIN_STACK_SIZE
	.align		4
.L_5:
        /*0024*/ 	.byte	0x04, 0x12
        /*0026*/ 	.short	(.L_7 - .L_6)
	.align		4
.L_6:
        /*0028*/ 	.word	index@(triton_poi_fused_5)
        /*002c*/ 	.word	0x00000000
.L_7:


//--------------------- .nv.info.triton_poi_fused_5 --------------------------
	.section	.nv.info.triton_poi_fused_5,"",@"SHT_CUDA_INFO"
	.sectionflags	@""
	.align	4


	//----- nvinfo : EIATTR_CUDA_API_VERSION
	.align		4
        /*0000*/ 	.byte	0x04, 0x37
        /*0002*/ 	.short	(.L_9 - .L_8)
.L_8:
        /*0004*/ 	.word	0x0000007c


	//----- nvinfo : EIATTR_KPARAM_INFO
	.align		4
.L_9:
        /*0008*/ 	.byte	0x04, 0x17
        /*000a*/ 	.short	(.L_11 - .L_10)
.L_10:
        /*000c*/ 	.word	0x00000000
        /*0010*/ 	.short	0x0003
        /*0012*/ 	.short	0x0014
        /*0014*/ 	.byte	0x00, 0xf0, 0x11, 0x00


	//----- nvinfo : EIATTR_KPARAM_INFO
	.align		4
.L_11:
        /*0018*/ 	.byte	0x04, 0x17
        /*001a*/ 	.short	(.L_13 - .L_12)
.L_12:
        /*001c*/ 	.word	0x00000000
        /*0020*/ 	.short	0x0002
        /*0022*/ 	.short	0x0010
        /*0024*/ 	.byte	0x00, 0xf0, 0x11, 0x00


	//----- nvinfo : EIATTR_KPARAM_INFO
	.align		4
.L_13:
        /*0028*/ 	.byte	0x04, 0x17
        /*002a*/ 	.short	(.L_15 - .L_14)
.L_14:
        /*002c*/ 	.word	0x00000000
        /*0030*/ 	.short	0x0001
        /*0032*/ 	.short	0x0008
        /*0034*/ 	.byte	0x00, 0xf4, 0x21, 0x00


	//----- nvinfo : EIATTR_KPARAM_INFO
	.align		4
.L_15:
        /*0038*/ 	.byte	0x04, 0x17
        /*003a*/ 	.short	(.L_17 - .L_16)
.L_16:
        /*003c*/ 	.word	0x00000000
        /*0040*/ 	.short	0x0000
        /*0042*/ 	.short	0x0000
        /*0044*/ 	.byte	0x00, 0xf4, 0x21, 0x00


	//----- nvinfo : EIATTR_SPARSE_MMA_MASK
	.align		4
.L_17:
        /*0048*/ 	.byte	0x03, 0x50
        /*004a*/ 	.short	0x0000


	//----- nvinfo : EIATTR_MAXREG_COUNT
	.align		4
        /*004c*/ 	.byte	0x03, 0x1b
        /*004e*/ 	.short	0x00ff


	//----- nvinfo : EIATTR_EXIT_INSTR_OFFSETS
	.align		4
        /*0050*/ 	.byte	0x04, 0x1c
        /*0052*/ 	.short	(.L_19 - .L_18)


	//   ....[0]....
.L_18:
        /*0054*/ 	.word	0x00000450


	//   ....[1]....
        /*0058*/ 	.word	0x000004a0


	//----- nvinfo : EIATTR_REQNTID
	.align		4
.L_19:
        /*005c*/ 	.byte	0x04, 0x10
        /*005e*/ 	.short	(.L_21 - .L_20)
.L_20:
        /*0060*/ 	.word	0x00000080
        /*0064*/ 	.word	0x00000001
        /*0068*/ 	.word	0x00000001


	//----- nvinfo : EIATTR_CBANK_PARAM_SIZE
	.align		4
.L_21:
        /*006c*/ 	.byte	0x03, 0x19
        /*006e*/ 	.short	0x0018


	//----- nvinfo : EIATTR_PARAM_CBANK
	.align		4
        /*0070*/ 	.byte	0x04, 0x0a
        /*0072*/ 	.short	(.L_23 - .L_22)
	.align		4
.L_22:
        /*0074*/ 	.word	index@(.nv.constant0.triton_poi_fused_5)
        /*0078*/ 	.short	0x0210
        /*007a*/ 	.short	0x0018


	//----- nvinfo : EIATTR_SW_WAR
	.align		4
.L_23:
        /*007c*/ 	.byte	0x04, 0x36
        /*007e*/ 	.short	(.L_25 - .L_24)
.L_24:
        /*0080*/ 	.word	0x00000008
.L_25:


//--------------------- .nv.callgraph             --------------------------
	.section	.nv.callgraph,"",@"SHT_CUDA_CALLGRAPH"
	.align	4
	.sectionentsize	8
	.align		4
        /*0000*/ 	.word	0x00000000
	.align		4
        /*0004*/ 	.word	0xffffffff
	.align		4
        /*0008*/ 	.word	0x00000000
	.align		4
        /*000c*/ 	.word	0xfffffffe
	.align		4
        /*0010*/ 	.word	0x00000000
	.align		4
        /*0014*/ 	.word	0xfffffffd
	.align		4
        /*0018*/ 	.word	0x00000000
	.align		4
        /*001c*/ 	.word	0xfffffffc


//--------------------- .text.triton_poi_fused_5  --------------------------
	.section	.text.triton_poi_fused_5,"ax",@progbits
	.sectionflags	@"SHF_BARRIERS=1"
	.align	128
        .global         triton_poi_fused_5
        .type           triton_poi_fused_5,@function
        .size           triton_poi_fused_5,(.L_x_1 - triton_poi_fused_5)
        .other          triton_poi_fused_5,@"STO_CUDA_ENTRY STV_DEFAULT"
triton_poi_fused_5:
.text.triton_poi_fused_5:
[----:B------:R-:W0:Y:S02]  /*0000*/  LDC R1, c[0x0][0x28] ;  /* 0x00000a00ff017b82 */ /* 0x000e240000000800 */
[----:B------:R-:W1:Y:S01]  /*0010*/  S2R R0, SR_TID.X ;  /* 0x0000000000007919 */ /* 0x000e620000002100 */
[----:B------:R-:W2:Y:S01]  /*0020*/  LDC.64 R8, c[0x0][0x210] ;  /* 0x00008400ff087b82 */ /* 0x000ea20000000a00 */
[----:B------:R-:W-:Y:S01]  /*0030*/  CS2R R6, SRZ ;  /* 0x0000000000067805 */ /* 0x000fe2000001ff00 */
[----:B------:R-:W-:Y:S01]  /*0040*/  ULDC.64 UR6, c[0x0][0x208] ;  /* 0x0000820000067ab9 */ /* 0x000fe20000000a00 */
[----:B------:R-:W3:Y:S01]  /*0050*/  S2R R3, SR_CTAID.Y ;  /* 0x0000000000037919 */ /* 0x000ee20000002600 */
[----:B------:R-:W4:Y:S01]  /*0060*/  S2R R11, SR_CTAID.X ;  /* 0x00000000000b7919 */ /* 0x000f220000002500 */
[----:B-1----:R-:W-:-:S04]  /*0070*/  LOP3.LUT R16, R0, 0x7f, RZ, 0xc0, !PT ;  /* 0x0000007f00107812 */ /* 0x002fc800078ec0ff */
[----:B---3--:R-:W-:Y:S01]  /*0080*/  PRMT R10, R16, 0x6540, R3 ;  /* 0x00006540100a7816 */ /* 0x008fe20000000003 */
[----:B----4-:R-:W-:-:S03]  /*0090*/  IMAD.SHL.U32 R2, R11, 0x4, RZ ;  /* 0x000000040b027824 */ /* 0x010fc600078e00ff */
[----:B------:R-:W-:Y:S02]  /*00a0*/  LOP3.LUT R4, R10, 0x80, RZ, 0xfc, !PT ;  /* 0x000000800a047812 */ /* 0x000fe400078efcff */
[----:B------:R-:W-:-:S03]  /*00b0*/  ISETP.GE.AND P0, PT, R2, 0x4, PT ;  /* 0x000000040200780c */ /* 0x000fc60003f06270 */
[--C-:B------:R-:W-:Y:S02]  /*00c0*/  IMAD.IADD R5, R4, 0x1, R11.reuse ;  /* 0x0000000104057824 */ /* 0x100fe400078e020b */
[----:B------:R-:W-:Y:S01]  /*00d0*/  IMAD.IADD R11, R10, 0x1, R11 ;  /* 0x000000010a0b7824 */ /* 0x000fe200078e020b */
[----:B------:R-:W-:Y:S01]  /*00e0*/  ISETP.LT.AND P1, PT, R4, 0x100, !P0 ;  /* 0x000001000400780c */ /* 0x000fe20004721270 */
[----:B------:R-:W-:Y:S01]  /*00f0*/  IMAD.SHL.U32 R15, R5, 0x4, RZ ;  /* 0x00000004050f7824 */ /* 0x000fe200078e00ff */
[----:B------:R-:W-:Y:S01]  /*0100*/  ISETP.LT.AND P0, PT, R10, 0x100, !P0 ;  /* 0x000001000a00780c */ /* 0x000fe20004701270 */
[----:B------:R-:W-:Y:S01]  /*0110*/  IMAD.SHL.U32 R11, R11, 0x4, RZ ;  /* 0x000000040b0b7824 */ /* 0x000fe200078e00ff */
[----:B------:R-:W-:Y:S01]  /*0120*/  CS2R R4, SRZ ;  /* 0x0000000000047805 */ /* 0x000fe2000001ff00 */
[----:B--2---:R-:W-:-:S04]  /*0130*/  IMAD.WIDE R14, R15, 0x4, R8 ;  /* 0x000000040f0e7825 */ /* 0x004fc800078e0208 */
[----:B------:R-:W-:Y:S01]  /*0140*/  IMAD.WIDE R12, R11, 0x4, R8 ;  /* 0x000000040b0c7825 */ /* 0x000fe200078e0208 */
[----:B------:R-:W-:Y:S02]  /*0150*/  CS2R R8, SRZ ;  /* 0x0000000000087805 */ /* 0x000fe4000001ff00 */
[----:B------:R-:W-:Y:S01]  /*0160*/  CS2R R10, SRZ ;  /* 0x00000000000a7805 */ /* 0x000fe2000001ff00 */
[----:B------:R-:W2:Y:S05]  /*0170*/  @P1 LDG.E.EL.128 R4, desc[UR6][R14.64] ;  /* 0x000000060e041981 */ /* 0x000eaa000c2e1d00 */
[----:B------:R1:W3:Y:S01]  /*0180*/  @P0 LDG.E.EL.128 R8, desc[UR6][R12.64] ;  /* 0x000000060c080981 */ /* 0x0002e2000c2e1d00 */
[----:B------:R-:W4:Y:S01]  /*0190*/  S2UR UR5, SR_CgaCtaId ;  /* 0x00000000000579c3 */ /* 0x000f220000008800 */
[----:B------:R-:W-:Y:S01]  /*01a0*/  UMOV UR4, 0x400 ;  /* 0x0000040000047882 */ /* 0x000fe20000000000 */
[----:B------:R-:W-:Y:S01]  /*01b0*/  SHF.R.U32.HI R19, RZ, 0x2, R0 ;  /* 0x00000002ff137819 */ /* 0x000fe20000011600 */
[----:B------:R-:W-:-:S03]  /*01c0*/  IMAD.SHL.U32 R17, R0, 0x4, RZ ;  /* 0x0000000400117824 */ /* 0x000fc600078e00ff */
[----:B------:R-:W-:Y:S01]  /*01d0*/  LOP3.LUT R19, R19, 0x10, RZ, 0xc0, !PT ;  /* 0x0000001013137812 */ /* 0x000fe200078ec0ff */
[----:B----4-:R-:W-:-:S06]  /*01e0*/  UPRMT UR4, UR5, 0x654, UR4 ;  /* 0x0000065405047896 */ /* 0x010fcc0008000004 */
[----:B------:R-:W-:Y:S01]  /*01f0*/  LEA R18, R16, UR4, 0x2 ;  /* 0x0000000410127c11 */ /* 0x000fe2000f8e10ff */
[----:B------:R-:W-:Y:S01]  /*0200*/  VIADD R19, R19, UR4 ;  /* 0x0000000413137c36 */ /* 0x000fe20008000000 */
[----:B------:R-:W-:-:S05]  /*0210*/  LOP3.LUT R16, R17, 0x1fc, RZ, 0xc0, !PT ;  /* 0x000001fc11107812 */ /* 0x000fca00078ec0ff */
[----:B-1----:R-:W-:Y:S01]  /*0220*/  IMAD R12, R16, 0x4, R19 ;  /* 0x00000004100c7824 */ /* 0x002fe200078e0213 */
[----:B--2---:R1:W-:Y:S04]  /*0230*/  STS [R18+0x200], R4 ;  /* 0x0002000412007388 */ /* 0x0043e80000000800 */
[----:B------:R2:W-:Y:S04]  /*0240*/  STS [R18+0x610], R5 ;  /* 0x0006100512007388 */ /* 0x0005e80000000800 */
[----:B------:R4:W-:Y:S01]  /*0250*/  STS [R18+0xa20], R6 ;  /* 0x000a200612007388 */ /* 0x0009e20000000800 */
[----:B-1----:R-:W-:-:S03]  /*0260*/  LOP3.LUT R4, R17, 0xfc, RZ, 0xc0, !PT ;  /* 0x000000fc11047812 */ /* 0x002fc600078ec0ff */
[----:B------:R1:W-:Y:S01]  /*0270*/  STS [R18+0xe30], R7 ;  /* 0x000e300712007388 */ /* 0x0003e20000000800 */
[----:B------:R-:W-:-:S03]  /*0280*/  PRMT R3, R4, 0x6540, R3 ;  /* 0x0000654004037816 */ /* 0x000fc60000000003 */
[----:B---3--:R-:W-:Y:S01]  /*0290*/  STS [R18], R8 ;  /* 0x0000000812007388 */ /* 0x008fe20000000800 */
[----:B--2---:R-:W2:Y:S01]  /*02a0*/  LDC.64 R4, c[0x0][0x218] ;  /* 0x00008600ff047b82 */ /* 0x004ea20000000a00 */
[----:B----4-:R-:W-:Y:S02]  /*02b0*/  SHF.R.S32.HI R6, RZ, 0x1f, R3 ;  /* 0x0000001fff067819 */ /* 0x010fe40000011403 */
[----:B------:R-:W-:Y:S01]  /*02c0*/  STS [R18+0x410], R9 ;  /* 0x0004100912007388 */ /* 0x000fe20000000800 */
[----:B------:R-:W-:Y:S02]  /*02d0*/  ISETP.GE.AND P0, PT, R3, 0x100, PT ;  /* 0x000001000300780c */ /* 0x000fe40003f06270 */
[----:B------:R-:W-:Y:S01]  /*02e0*/  LEA.HI R6, R6, R3, RZ, 0x4 ;  /* 0x0000000306067211 */ /* 0x000fe200078f20ff */
[----:B------:R-:W-:Y:S01]  /*02f0*/  STS [R18+0x820], R10 ;  /* 0x0008200a12007388 */ /* 0x000fe20000000800 */
[----:B-1----:R-:W-:-:S03]  /*0300*/  SHF.R.U32.HI R7, RZ, 0x6, R0 ;  /* 0x00000006ff077819 */ /* 0x002fc60000011600 */
[----:B------:R-:W-:Y:S01]  /*0310*/  STS [R18+0xc30], R11 ;  /* 0x000c300b12007388 */ /* 0x000fe20000000800 */
[C---:B------:R-:W-:Y:S01]  /*0320*/  IMAD.SHL.U32 R0, R6.reuse, 0x4, RZ ;  /* 0x0000000406007824 */ /* 0x040fe200078e00ff */
[----:B------:R-:W-:Y:S01]  /*0330*/  SGXT.U32 R7, R7, 0x1 ;  /* 0x000000010707781a */ /* 0x000fe20000000000 */
[----:B------:R-:W-:Y:S01]  /*0340*/  BAR.SYNC.DEFER_BLOCKING 0x0 ;  /* 0x0000000000007b1d */ /* 0x000fe20000010000 */
[----:B------:R-:W-:Y:S02]  /*0350*/  LOP3.LUT R6, R6, 0xfffffff0, RZ, 0xc0, !PT ;  /* 0xfffffff006067812 */ /* 0x000fe400078ec0ff */
[----:B------:R-:W-:Y:S02]  /*0360*/  LOP3.LUT R0, R0, 0xffffffc0, RZ, 0xc0, !PT ;  /* 0xffffffc000007812 */ /* 0x000fe400078ec0ff */
[----:B------:R-:W-:Y:S02]  /*0370*/  LOP3.LUT R7, R2, R7, RZ, 0xfc, !PT ;  /* 0x0000000702077212 */ /* 0x000fe400078efcff */
[----:B------:R-:W-:-:S02]  /*0380*/  LOP3.LUT R2, R16, 0x200, RZ, 0xfc, !PT ;  /* 0x0000020010027812 */ /* 0x000fc400078efcff */
[----:B------:R-:W-:Y:S02]  /*0390*/  IADD3 R6, R0, R3, -R6 ;  /* 0x0000000300067210 */ /* 0x000fe40007ffe806 */
[C---:B------:R-:W-:Y:S02]  /*03a0*/  LOP3.LUT R0, R7.reuse, 0x2, RZ, 0xfc, !PT ;  /* 0x0000000207007812 */ /* 0x040fe400078efcff */
[----:B------:R-:W-:Y:S01]  /*03b0*/  SHF.R.U32.HI R2, RZ, 0x4, R2 ;  /* 0x00000004ff027819 */ /* 0x000fe20000011602 */
[C---:B------:R-:W-:Y:S01]  /*03c0*/  IMAD R3, R7.reuse, 0x10, R6 ;  /* 0x0000001007037824 */ /* 0x040fe200078e0206 */
[----:B------:R-:W-:Y:S02]  /*03d0*/  ISETP.LT.AND P1, PT, R7, 0x4, !P0 ;  /* 0x000000040700780c */ /* 0x000fe40004721270 */
[----:B------:R-:W-:Y:S02]  /*03e0*/  ISETP.LT.AND P0, PT, R0, 0x4, !P0 ;  /* 0x000000040000780c */ /* 0x000fe40004701270 */
[----:B------:R-:W-:Y:S01]  /*03f0*/  LOP3.LUT R2, R2, 0x30, RZ, 0xc0, !PT ;  /* 0x0000003002027812 */ /* 0x000fe200078ec0ff */
[----:B------:R-:W1:Y:S04]  /*0400*/  LDS.128 R12, [R12] ;  /* 0x000000000c0c7984 */ /* 0x000e680000000c00 */
[----:B------:R-:W-:-:S02]  /*0410*/  VIADD R7, R2, UR4 ;  /* 0x0000000402077c36 */ /* 0x000fc40008000000 */
[----:B--2---:R-:W-:-:S04]  /*0420*/  IMAD.WIDE R2, R3, 0x4, R4 ;  /* 0x0000000403027825 */ /* 0x004fc800078e0204 */
[----:B------:R-:W-:Y:S01]  /*0430*/  IMAD R7, R16, 0x4, R7 ;  /* 0x0000000410077824 */ /* 0x000fe200078e0207 */
[----:B-1----:R1:W-:Y:S01]  /*0440*/  @P1 STG.E.128 desc[UR6][R2.64], R12 ;  /* 0x0000000c02001986 */ /* 0x0023e2000c101d06 */
[----:B------:R-:W-:Y:S05]  /*0450*/  @!P0 EXIT ;  /* 0x000000000000894d */ /* 0x000fea0003800000 */
[----:B------:R-:W0:Y:S01]  /*0460*/  LDS.128 R8, [R7+0x800] ;  /* 0x0008000007087984 */ /* 0x000e220000000c00 */
[----:B-1----:R-:W-:-:S04]  /*0470*/  IMAD R3, R0, 0x10, R6 ;  /* 0x0000001000037824 */ /* 0x002fc800078e0206 */
[----:B------:R-:W-:-:S05]  /*0480*/  IMAD.WIDE R4, R3, 0x4, R4 ;  /* 0x0000000403047825 */ /* 0x000fca00078e0204 */
[----:B0-----:R-:W-:Y:S01]  /*0490*/  STG.E.128 desc[UR6][R4.64], R8 ;  /* 0x0000000804007986 */ /* 0x001fe2000c101d06 */
[----:B------:R-:W-:Y:S05]  /*04a0*/  EXIT ;  /* 0x000000000000794d */ /* 0x000fea0003800000 */
.L_x_0:
[----:B------:R-:W-:-:S00]  /*04b0*/  BRA `(.L_x_0) ;  /* 0xfffffffc00fc7947 */ /* 0x000fc0000383ffff */
[----:B------:R-:W-:-:S00]  /*04c0*/  NOP ;  /* 0x0000000000007918 */ /* 0x000fc00000000000 */
        /* <DEDUP_REMOVED lines=11> */
.L_x_1:


//--------------------- .nv.shared.triton_poi_fused_5 --------------------------
	.section	.nv.shared.triton_poi_fused_5,"aw",@nobits
	.sectionflags	@""
	.align	16
	.zero		1024


//--------------------- .nv.constant0.triton_poi_fused_5 --------------------------
	.section	.nv.constant0.triton_poi_fused_5,"a",@progbits
	.sectionflags	@""
	.align	4
.nv.constant0.triton_poi_fused_5:
	.zero		552
